//
// Generated by NVIDIA NVVM Compiler
//
// Compiler Build ID: CL-36424714
// Cuda compilation tools, release 13.0, V13.0.88
// Based on NVVM 20.0.0
//

.version 9.0
.target sm_100
.address_size 64

	// .globl	_Z5l2_bwPjS_PdS0_

.visible .entry _Z5l2_bwPjS_PdS0_(
	.param .u64 .ptr .align 1 _Z5l2_bwPjS_PdS0__param_0,
	.param .u64 .ptr .align 1 _Z5l2_bwPjS_PdS0__param_1,
	.param .u64 .ptr .align 1 _Z5l2_bwPjS_PdS0__param_2,
	.param .u64 .ptr .align 1 _Z5l2_bwPjS_PdS0__param_3
)
{
	.reg .pred 	%p<4>;
	.reg .b32 	%r<17>;
	.reg .b64 	%rd<57>;
	.reg .b64 	%fd<77>;

	ld.param.u64 	%rd7, [_Z5l2_bwPjS_PdS0__param_0];
	ld.param.u64 	%rd8, [_Z5l2_bwPjS_PdS0__param_1];
	ld.param.u64 	%rd9, [_Z5l2_bwPjS_PdS0__param_2];
	ld.param.u64 	%rd10, [_Z5l2_bwPjS_PdS0__param_3];
	mov.u32 	%r1, %tid.x;
	mov.u32 	%r2, %ctaid.x;
	mov.u32 	%r9, %ntid.x;
	mad.lo.s32 	%r3, %r2, %r9, %r1;
	setp.gt.u32 	%p1, %r3, 229375;
	mov.f64 	%fd76, 0d0000000000000000;
	@%p1 bra 	$L__BB0_3;
	mul.wide.u32 	%rd11, %r3, 8;
	add.s64 	%rd55, %rd10, %rd11;
	mov.f64 	%fd76, 0d0000000000000000;
	mov.u32 	%r15, %r3;
$L__BB0_2:
	// begin inline asm
	{	
.reg .f64 data;
	ld.global.cg.f64 data, [%rd55];
	add.f64 %fd76, data, %fd76;
	}
	// end inline asm
	add.s32 	%r5, %r15, 163840;
	add.s64 	%rd55, %rd55, 1310720;
	setp.lt.u32 	%p2, %r15, 65536;
	mov.u32 	%r15, %r5;
	@%p2 bra 	$L__BB0_2;
$L__BB0_3:
	// begin inline asm
	bar.sync 0;
	// end inline asm
	// begin inline asm
	mov.u32 %r10, %clock;
	// end inline asm
	mul.wide.u32 	%rd13, %r3, 8;
	add.s64 	%rd14, %rd13, %rd10;
	add.s64 	%rd56, %rd14, 4096;
	mov.b32 	%r16, 0;
$L__BB0_4:
	add.s64 	%rd15, %rd56, -4096;
	// begin inline asm
	{	
.reg .f64 data;
	ld.global.cg.f64 data, [%rd15];
	add.f64 %fd76, data, %fd76;
	}
	// end inline asm
	add.s64 	%rd16, %rd56, -3840;
	// begin inline asm
	{	
.reg .f64 data;
	ld.global.cg.f64 data, [%rd16];
	add.f64 %fd76, data, %fd76;
	}
	// end inline asm
	add.s64 	%rd17, %rd56, -3584;
	// begin inline asm
	{	
.reg .f64 data;
	ld.global.cg.f64 data, [%rd17];
	add.f64 %fd76, data, %fd76;
	}
	// end inline asm
	add.s64 	%rd18, %rd56, -3328;
	// begin inline asm
	{	
.reg .f64 data;
	ld.global.cg.f64 data, [%rd18];
	add.f64 %fd76, data, %fd76;
	}
	// end inline asm
	add.s64 	%rd19, %rd56, -3072;
	// begin inline asm
	{	
.reg .f64 data;
	ld.global.cg.f64 data, [%rd19];
	add.f64 %fd76, data, %fd76;
	}
	// end inline asm
	add.s64 	%rd20, %rd56, -2816;
	// begin inline asm
	{	
.reg .f64 data;
	ld.global.cg.f64 data, [%rd20];
	add.f64 %fd76, data, %fd76;
	}
	// end inline asm
	add.s64 	%rd21, %rd56, -2560;
	// begin inline asm
	{	
.reg .f64 data;
	ld.global.cg.f64 data, [%rd21];
	add.f64 %fd76, data, %fd76;
	}
	// end inline asm
	add.s64 	%rd22, %rd56, -2304;
	// begin inline asm
	{	
.reg .f64 data;
	ld.global.cg.f64 data, [%rd22];
	add.f64 %fd76, data, %fd76;
	}
	// end inline asm
	add.s64 	%rd23, %rd56, -2048;
	// begin inline asm
	{	
.reg .f64 data;
	ld.global.cg.f64 data, [%rd23];
	add.f64 %fd76, data, %fd76;
	}
	// end inline asm
	add.s64 	%rd24, %rd56, -1792;
	// begin inline asm
	{	
.reg .f64 data;
	ld.global.cg.f64 data, [%rd24];
	add.f64 %fd76, data, %fd76;
	}
	// end inline asm
	add.s64 	%rd25, %rd56, -1536;
	// begin inline asm
	{	
.reg .f64 data;
	ld.global.cg.f64 data, [%rd25];
	add.f64 %fd76, data, %fd76;
	}
	// end inline asm
	add.s64 	%rd26, %rd56, -1280;
	// begin inline asm
	{	
.reg .f64 data;
	ld.global.cg.f64 data, [%rd26];
	add.f64 %fd76, data, %fd76;
	}
	// end inline asm
	add.s64 	%rd27, %rd56, -1024;
	// begin inline asm
	{	
.reg .f64 data;
	ld.global.cg.f64 data, [%rd27];
	add.f64 %fd76, data, %fd76;
	}
	// end inline asm
	add.s64 	%rd28, %rd56, -768;
	// begin inline asm
	{	
.reg .f64 data;
	ld.global.cg.f64 data, [%rd28];
	add.f64 %fd76, data, %fd76;
	}
	// end inline asm
	add.s64 	%rd29, %rd56, -512;
	// begin inline asm
	{	
.reg .f64 data;
	ld.global.cg.f64 data, [%rd29];
	add.f64 %fd76, data, %fd76;
	}
	// end inline asm
	add.s64 	%rd30, %rd56, -256;
	// begin inline asm
	{	
.reg .f64 data;
	ld.global.cg.f64 data, [%rd30];
	add.f64 %fd76, data, %fd76;
	}
	// end inline asm
	// begin inline asm
	{	
.reg .f64 data;
	ld.global.cg.f64 data, [%rd56];
	add.f64 %fd76, data, %fd76;
	}
	// end inline asm
	add.s64 	%rd32, %rd56, 256;
	// begin inline asm
	{	
.reg .f64 data;
	ld.global.cg.f64 data, [%rd32];
	add.f64 %fd76, data, %fd76;
	}
	// end inline asm
	add.s64 	%rd33, %rd56, 512;
	// begin inline asm
	{	
.reg .f64 data;
	ld.global.cg.f64 data, [%rd33];
	add.f64 %fd76, data, %fd76;
	}
	// end inline asm
	add.s64 	%rd34, %rd56, 768;
	// begin inline asm
	{	
.reg .f64 data;
	ld.global.cg.f64 data, [%rd34];
	add.f64 %fd76, data, %fd76;
	}
	// end inline asm
	add.s64 	%rd35, %rd56, 1024;
	// begin inline asm
	{	
.reg .f64 data;
	ld.global.cg.f64 data, [%rd35];
	add.f64 %fd76, data, %fd76;
	}
	// end inline asm
	add.s64 	%rd36, %rd56, 1280;
	// begin inline asm
	{	
.reg .f64 data;
	ld.global.cg.f64 data, [%rd36];
	add.f64 %fd76, data, %fd76;
	}
	// end inline asm
	add.s64 	%rd37, %rd56, 1536;
	// begin inline asm
	{	
.reg .f64 data;
	ld.global.cg.f64 data, [%rd37];
	add.f64 %fd76, data, %fd76;
	}
	// end inline asm
	add.s64 	%rd38, %rd56, 1792;
	// begin inline asm
	{	
.reg .f64 data;
	ld.global.cg.f64 data, [%rd38];
	add.f64 %fd76, data, %fd76;
	}
	// end inline asm
	add.s64 	%rd39, %rd56, 2048;
	// begin inline asm
	{	
.reg .f64 data;
	ld.global.cg.f64 data, [%rd39];
	add.f64 %fd76, data, %fd76;
	}
	// end inline asm
	add.s64 	%rd40, %rd56, 2304;
	// begin inline asm
	{	
.reg .f64 data;
	ld.global.cg.f64 data, [%rd40];
	add.f64 %fd76, data, %fd76;
	}
	// end inline asm
	add.s64 	%rd41, %rd56, 2560;
	// begin inline asm
	{	
.reg .f64 data;
	ld.global.cg.f64 data, [%rd41];
	add.f64 %fd76, data, %fd76;
	}
	// end inline asm
	add.s64 	%rd42, %rd56, 2816;
	// begin inline asm
	{	
.reg .f64 data;
	ld.global.cg.f64 data, [%rd42];
	add.f64 %fd76, data, %fd76;
	}
	// end inline asm
	add.s64 	%rd43, %rd56, 3072;
	// begin inline asm
	{	
.reg .f64 data;
	ld.global.cg.f64 data, [%rd43];
	add.f64 %fd76, data, %fd76;
	}
	// end inline asm
	add.s64 	%rd44, %rd56, 3328;
	// begin inline asm
	{	
.reg .f64 data;
	ld.global.cg.f64 data, [%rd44];
	add.f64 %fd76, data, %fd76;
	}
	// end inline asm
	add.s64 	%rd45, %rd56, 3584;
	// begin inline asm
	{	
.reg .f64 data;
	ld.global.cg.f64 data, [%rd45];
	add.f64 %fd76, data, %fd76;
	}
	// end inline asm
	add.s64 	%rd46, %rd56, 3840;
	// begin inline asm
	{	
.reg .f64 data;
	ld.global.cg.f64 data, [%rd46];
	add.f64 %fd76, data, %fd76;
	}
	// end inline asm
	add.s32 	%r16, %r16, 32;
	add.s64 	%rd56, %rd56, 8192;
	setp.ne.s32 	%p3, %r16, 2048;
	@%p3 bra 	$L__BB0_4;
	cvta.to.global.u64 	%rd47, %rd7;
	cvta.to.global.u64 	%rd48, %rd8;
	cvta.to.global.u64 	%rd49, %rd9;
	// begin inline asm
	bar.sync 0;
	// end inline asm
	// begin inline asm
	mov.u32 %r12, %clock;
	// end inline asm
	shl.b32 	%r13, %r2, 10;
	or.b32  	%r14, %r13, %r1;
	mul.wide.u32 	%rd50, %r14, 4;
	add.s64 	%rd51, %rd47, %rd50;
	st.global.u32 	[%rd51], %r10;
	add.s64 	%rd52, %rd48, %rd50;
	st.global.u32 	[%rd52], %r12;
	mul.wide.u32 	%rd53, %r14, 8;
	add.s64 	%rd54, %rd49, %rd53;
	st.global.f64 	[%rd54], %fd76;
	ret;

}


// ===== COMPILED SASS (sm_100) =====

	.target	sm_100

	.elftype	@"ET_EXEC"


//--------------------- .note.nv.tkinfo           --------------------------
	.section	.note.nv.tkinfo,"",@"SHT_NOTE"
	.sectionflags	@"SHF_NOTE_NV_TKINFO"
	.tkinfo
        /*0018*/ 	.word	0x00000002
        /*0030*/ 	.string	""
        /*0030*/ 	.string	"ptxas"
        /*0030*/ 	.string	"Cuda compilation tools, release 13.0, V13.0.88"
        /*0030*/ 	.string	"Build cuda_13.0.r13.0/compiler.36424714_0"
        /*0030*/ 	.string	"-arch sm_100 -m 64 "



//--------------------- .note.nv.cuinfo           --------------------------
	.section	.note.nv.cuinfo,"",@"SHT_NOTE"
	.sectionflags	@"SHF_NOTE_NV_CUINFO"
        /*0018*/ 	.short	0x0002
        /*001a*/ 	.short	0x0064
        /*001c*/ 	.short	0x0082
	.zero		2


//--------------------- .nv.info                  --------------------------
	.section	.nv.info,"",@"SHT_CUDA_INFO"
	.align	4


	//----- nvinfo : EIATTR_REGCOUNT
	.align		4
        /*0000*/ 	.byte	0x04, 0x2f
        /*0002*/ 	.short	(.L_1 - .L_0)
	.align		4
.L_0:
        /*0004*/ 	.word	index@(_Z5l2_bwPjS_PdS0_)
        /*0008*/ 	.word	0x0000001e


	//----- nvinfo : EIATTR_FRAME_SIZE
	.align		4
.L_1:
        /*000c*/ 	.byte	0x04, 0x11
        /*000e*/ 	.short	(.L_3 - .L_2)
	.align		4
.L_2:
        /*0010*/ 	.word	index@(_Z5l2_bwPjS_PdS0_)
        /*0014*/ 	.word	0x00000000


	//----- nvinfo : EIATTR_MIN_STACK_SIZE
	.align		4
.L_3:
        /*0018*/ 	.byte	0x04, 0x12
        /*001a*/ 	.short	(.L_5 - .L_4)
	.align		4
.L_4:
        /*001c*/ 	.word	index@(_Z5l2_bwPjS_PdS0_)
        /*0020*/ 	.word	0x00000000
.L_5:


//--------------------- .nv.compat                --------------------------
	.section	.nv.compat,"",@"SHT_CUDA_COMPAT_INFO"
	.align	4
        /*0000*/ 	.byte	0x02, 0x09, 0x00, 0x00, 0x02, 0x02, 0x01, 0x00, 0x02, 0x05, 0x05, 0x00, 0x03, 0x07, 0x01, 0x01
        /*0010*/ 	.byte	0x02, 0x03, 0x00, 0x00, 0x02, 0x06, 0x01, 0x00, 0x04, 0x0b, 0x08, 0x00, 0x01, 0x00, 0x00, 0x00
        /*0020*/ 	.byte	0x00, 0x00, 0x00, 0x00


//--------------------- .nv.info._Z5l2_bwPjS_PdS0_ --------------------------
	.section	.nv.info._Z5l2_bwPjS_PdS0_,"",@"SHT_CUDA_INFO"
	.sectionflags	@""
	.align	4


	//----- nvinfo : EIATTR_CUDA_API_VERSION
	.align		4
        /*0000*/ 	.byte	0x04, 0x37
        /*0002*/ 	.short	(.L_7 - .L_6)
.L_6:
        /*0004*/ 	.word	0x00000082


	//----- nvinfo : EIATTR_KPARAM_INFO
	.align		4
.L_7:
        /*0008*/ 	.byte	0x04, 0x17
        /*000a*/ 	.short	(.L_9 - .L_8)
.L_8:
        /*000c*/ 	.word	0x00000000
        /*0010*/ 	.short	0x0003
        /*0012*/ 	.short	0x0018
        /*0014*/ 	.byte	0x00, 0xf5, 0x21, 0x00


	//----- nvinfo : EIATTR_KPARAM_INFO
	.align		4
.L_9:
        /*0018*/ 	.byte	0x04, 0x17
        /*001a*/ 	.short	(.L_11 - .L_10)
.L_10:
        /*001c*/ 	.word	0x00000000
        /*0020*/ 	.short	0x0002
        /*0022*/ 	.short	0x0010
        /*0024*/ 	.byte	0x00, 0xf5, 0x21, 0x00


	//----- nvinfo : EIATTR_KPARAM_INFO
	.align		4
.L_11:
        /*0028*/ 	.byte	0x04, 0x17
        /*002a*/ 	.short	(.L_13 - .L_12)
.L_12:
        /*002c*/ 	.word	0x00000000
        /*0030*/ 	.short	0x0001
        /*0032*/ 	.short	0x0008
        /*0034*/ 	.byte	0x00, 0xf5, 0x21, 0x00


	//----- nvinfo : EIATTR_KPARAM_INFO
	.align		4
.L_13:
        /*0038*/ 	.byte	0x04, 0x17
        /*003a*/ 	.short	(.L_15 - .L_14)
.L_14:
        /*003c*/ 	.word	0x00000000
        /*0040*/ 	.short	0x0000
        /*0042*/ 	.short	0x0000
        /*0044*/ 	.byte	0x00, 0xf5, 0x21, 0x00


	//----- nvinfo : EIATTR_SPARSE_MMA_MASK
	.align		4
.L_15:
        /*0048*/ 	.byte	0x03, 0x50
        /*004a*/ 	.short	0x0000


	//----- nvinfo : EIATTR_MAXREG_COUNT
	.align		4
        /*004c*/ 	.byte	0x03, 0x1b
        /*004e*/ 	.short	0x00ff


	//----- nvinfo : EIATTR_NUM_BARRIERS
	.align		4
        /*0050*/ 	.byte	0x02, 0x4c
        /*0052*/ 	.byte	0x01
	.zero		1


	//----- nvinfo : EIATTR_MERCURY_ISA_VERSION
	.align		4
        /*0054*/ 	.byte	0x03, 0x5f
        /*0056*/ 	.short	0x0101


	//----- nvinfo : EIATTR_VRC_CTA_INIT_COUNT
	.align		4
        /*0058*/ 	.byte	0x02, 0x4a
	.zero		1
	.zero		1


	//----- nvinfo : EIATTR_EXIT_INSTR_OFFSETS
	.align		4
        /*005c*/ 	.byte	0x04, 0x1c
        /*005e*/ 	.short	(.L_17 - .L_16)


	//   ....[0]....
.L_16:
        /*0060*/ 	.word	0x00000730


	//----- nvinfo : EIATTR_CRS_STACK_SIZE
	.align		4
.L_17:
        /*0064*/ 	.byte	0x04, 0x1e
        /*0066*/ 	.short	(.L_19 - .L_18)
.L_18:
        /*0068*/ 	.word	0x00000000


	//----- nvinfo : EIATTR_CBANK_PARAM_SIZE
	.align		4
.L_19:
        /*006c*/ 	.byte	0x03, 0x19
        /*006e*/ 	.short	0x0020


	//----- nvinfo : EIATTR_PARAM_CBANK
	.align		4
        /*0070*/ 	.byte	0x04, 0x0a
        /*0072*/ 	.short	(.L_21 - .L_20)
	.align		4
.L_20:
        /*0074*/ 	.word	index@(.nv.constant0._Z5l2_bwPjS_PdS0_)
        /*0078*/ 	.short	0x0380
        /*007a*/ 	.short	0x0020


	//----- nvinfo : EIATTR_SW_WAR
	.align		4
.L_21:
        /*007c*/ 	.byte	0x04, 0x36
        /*007e*/ 	.short	(.L_23 - .L_22)
.L_22:
        /*0080*/ 	.word	0x00000008
.L_23:


//--------------------- .nv.callgraph             --------------------------
	.section	.nv.callgraph,"",@"SHT_CUDA_CALLGRAPH"
	.align	4
	.sectionentsize	8
	.align		4
        /*0000*/ 	.word	0x00000000
	.align		4
        /*0004*/ 	.word	0xffffffff
	.align		4
        /*0008*/ 	.word	0x00000000
	.align		4
        /*000c*/ 	.word	0xfffffffe
	.align		4
        /*0010*/ 	.word	0x00000000
	.align		4
        /*0014*/ 	.word	0xfffffffd
	.align		4
        /*0018*/ 	.word	0x00000000
	.align		4
        /*001c*/ 	.word	0xfffffffc


//--------------------- .text._Z5l2_bwPjS_PdS0_   --------------------------
	.section	.text._Z5l2_bwPjS_PdS0_,"ax",@progbits
	.align	128
        .global         _Z5l2_bwPjS_PdS0_
        .type           _Z5l2_bwPjS_PdS0_,@function
        .size           _Z5l2_bwPjS_PdS0_,(.L_x_5 - _Z5l2_bwPjS_PdS0_)
        .other          _Z5l2_bwPjS_PdS0_,@"STO_CUDA_ENTRY STV_DEFAULT"
_Z5l2_bwPjS_PdS0_:
.text._Z5l2_bwPjS_PdS0_:
[----:B------:R-:W-:Y:S01]  /*0000*/  LDC R1, c[0x0][0x37c] ;  /* 0x0000df00ff017b82 */ /* 0x000fe20000000800 */
[----:B------:R-:W0:Y:S07]  /*0010*/  S2R R0, SR_TID.X ;  /* 0x0000000000007919 */ /* 0x000e2e0000002100 */
[----:B------:R-:W0:Y:S01]  /*0020*/  S2UR UR5, SR_CTAID.X ;  /* 0x00000000000579c3 */ /* 0x000e220000002500 */
[----:B------:R-:W1:Y:S01]  /*0030*/  LDCU.64 UR6, c[0x0][0x358] ;  /* 0x00006b00ff0677ac */ /* 0x000e620008000a00 */
[----:B------:R-:W-:Y:S01]  /*0040*/  BSSY.RECONVERGENT B0, `(.L_x_0) ;  /* 0x0000015000007945 */ /* 0x000fe20003800200 */
[----:B------:R-:W-:-:S05]  /*0050*/  CS2R R22, SRZ ;  /* 0x0000000000167805 */ /* 0x000fca000001ff00 */
[----:B------:R-:W0:Y:S02]  /*0060*/  LDC R5, c[0x0][0x360] ;  /* 0x0000d800ff057b82 */ /* 0x000e240000000800 */
[----:B0-----:R-:W-:-:S05]  /*0070*/  IMAD R5, R5, UR5, R0 ;  /* 0x0000000505057c24 */ /* 0x001fca000f8e0200 */
[----:B------:R-:W-:-:S13]  /*0080*/  ISETP.GT.U32.AND P0, PT, R5, 0x37fff, PT ;  /* 0x00037fff0500780c */ /* 0x000fda0003f04070 */
[----:B-1----:R-:W-:Y:S05]  /*0090*/  @P0 BRA `(.L_x_1) ;  /* 0x00000000003c0947 */ /* 0x002fea0003800000 */
[----:B------:R-:W0:Y:S01]  /*00a0*/  LDC.64 R2, c[0x0][0x398] ;  /* 0x0000e600ff027b82 */ /* 0x000e220000000a00 */
[----:B------:R-:W-:Y:S01]  /*00b0*/  IMAD.MOV.U32 R4, RZ, RZ, R5 ;  /* 0x000000ffff047224 */ /* 0x000fe200078e0005 */
[----:B------:R-:W-:Y:S01]  /*00c0*/  CS2R R22, SRZ ;  /* 0x0000000000167805 */ /* 0x000fe2000001ff00 */
[----:B0-----:R-:W-:-:S04]  /*00d0*/  IMAD.WIDE.U32 R2, R5, 0x8, R2 ;  /* 0x0000000805027825 */ /* 0x001fc800078e0002 */
[----:B------:R-:W-:Y:S01]  /*00e0*/  IMAD.MOV.U32 R6, RZ, RZ, R2 ;  /* 0x000000ffff067224 */ /* 0x000fe200078e0002 */
[----:B------:R-:W-:-:S07]  /*00f0*/  MOV R7, R3 ;  /* 0x0000000300077202 */ /* 0x000fce0000000f00 */
.L_x_2:
[----:B------:R-:W-:Y:S01]  /*0100*/  IMAD.MOV.U32 R2, RZ, RZ, R6 ;  /* 0x000000ffff027224 */ /* 0x000fe200078e0006 */
[----:B------:R-:W-:-:S06]  /*0110*/  MOV R3, R7 ;  /* 0x0000000700037202 */ /* 0x000fcc0000000f00 */
[----:B------:R-:W2:Y:S01]  /*0120*/  LDG.E.64.STRONG.GPU R2, desc[UR6][R2.64] ;  /* 0x0000000602027981 */ /* 0x000ea2000c1efb00 */
[C---:B------:R-:W-:Y:S01]  /*0130*/  ISETP.GE.U32.AND P0, PT, R4.reuse, 0x10000, PT ;  /* 0x000100000400780c */ /* 0x040fe20003f06070 */
[----:B------:R-:W-:Y:S01]  /*0140*/  VIADD R4, R4, 0x28000 ;  /* 0x0002800004047836 */ /* 0x000fe20000000000 */
[----:B------:R-:W-:-:S04]  /*0150*/  IADD3 R6, P1, PT, R6, 0x140000, RZ ;  /* 0x0014000006067810 */ /* 0x000fc80007f3e0ff */
[----:B------:R-:W-:Y:S01]  /*0160*/  IADD3.X R7, PT, PT, RZ, R7, RZ, P1, !PT ;  /* 0x00000007ff077210 */ /* 0x000fe20000ffe4ff */
[----:B--2---:R-:W-:-:S06]  /*0170*/  DADD R22, R2, R22 ;  /* 0x0000000002167229 */ /* 0x004fcc0000000016 */
[----:B------:R-:W-:Y:S05]  /*0180*/  @!P0 BRA `(.L_x_2) ;  /* 0xfffffffc00dc8947 */ /* 0x000fea000383ffff */
.L_x_1:
[----:B------:R-:W-:Y:S05]  /*0190*/  BSYNC.RECONVERGENT B0 ;  /* 0x0000000000007941 */ /* 0x000fea0003800200 */
.L_x_0:
[----:B------:R-:W-:Y:S01]  /*01a0*/  BAR.SYNC.DEFER_BLOCKING 0x0 ;  /* 0x0000000000007b1d */ /* 0x000fe20000010000 */
[----:B------:R-:W-:-:S07]  /*01b0*/  CS2R.32 R20, SR_CLOCKLO ;  /* 0x0000000000147805 */ /* 0x000fce0000005000 */
[----:B------:R-:W0:Y:S01]  /*01c0*/  LDC.64 R2, c[0x0][0x398] ;  /* 0x0000e600ff027b82 */ /* 0x000e220000000a00 */
[----:B------:R-:W-:Y:S01]  /*01d0*/  UMOV UR4, URZ ;  /* 0x000000ff00047c82 */ /* 0x000fe20008000000 */
[----:B0-----:R-:W-:-:S03]  /*01e0*/  IMAD.WIDE.U32 R2, R5, 0x8, R2 ;  /* 0x0000000805027825 */ /* 0x001fc600078e0002 */
[----:B------:R-:W-:-:S05]  /*01f0*/  IADD3 R2, P0, PT, R2, 0x1000, RZ ;  /* 0x0000100002027810 */ /* 0x000fca0007f1e0ff */
[----:B------:R-:W-:-:S08]  /*0200*/  IMAD.X R3, RZ, RZ, R3, P0 ;  /* 0x000000ffff037224 */ /* 0x000fd000000e0603 */
.L_x_3:
[----:B------:R-:W2:Y:S04]  /*0210*/  LDG.E.64.STRONG.GPU R24, desc[UR6][R2.64+-0x1000] ;  /* 0xfff0000602187981 */ /* 0x000ea8000c1efb00 */
[----:B------:R-:W3:Y:S04]  /*0220*/  LDG.E.64.STRONG.GPU R26, desc[UR6][R2.64+-0xf00] ;  /* 0xfff10006021a7981 */ /* 0x000ee8000c1efb00 */
[----:B------:R-:W4:Y:S04]  /*0230*/  LDG.E.64.STRONG.GPU R18, desc[UR6][R2.64+-0xe00] ;  /* 0xfff2000602127981 */ /* 0x000f28000c1efb00 */
[----:B------:R-:W5:Y:S04]  /*0240*/  LDG.E.64.STRONG.GPU R4, desc[UR6][R2.64+-0xd00] ;  /* 0xfff3000602047981 */ /* 0x000f68000c1efb00 */
[----:B------:R-:W5:Y:S04]  /*0250*/  LDG.E.64.STRONG.GPU R16, desc[UR6][R2.64+-0xc00] ;  /* 0xfff4000602107981 */ /* 0x000f68000c1efb00 */
[----:B------:R-:W5:Y:S04]  /*0260*/  LDG.E.64.STRONG.GPU R14, desc[UR6][R2.64+-0xb00] ;  /* 0xfff50006020e7981 */ /* 0x000f68000c1efb00 */
[----:B------:R-:W5:Y:S04]  /*0270*/  LDG.E.64.STRONG.GPU R12, desc[UR6][R2.64+-0xa00] ;  /* 0xfff60006020c7981 */ /* 0x000f68000c1efb00 */
[----:B------:R-:W5:Y:S04]  /*0280*/  LDG.E.64.STRONG.GPU R10, desc[UR6][R2.64+-0x900] ;  /* 0xfff70006020a7981 */ /* 0x000f68000c1efb00 */
[----:B------:R-:W5:Y:S04]  /*0290*/  LDG.E.64.STRONG.GPU R8, desc[UR6][R2.64+-0x800] ;  /* 0xfff8000602087981 */ /* 0x000f68000c1efb00 */
[----:B------:R-:W5:Y:S01]  /*02a0*/  LDG.E.64.STRONG.GPU R6, desc[UR6][R2.64+-0x700] ;  /* 0xfff9000602067981 */ /* 0x000f62000c1efb00 */
[----:B--2---:R-:W-:-:S03]  /*02b0*/  DADD R22, R24, R22 ;  /* 0x0000000018167229 */ /* 0x004fc60000000016 */
[----:B------:R-:W2:Y:S05]  /*02c0*/  LDG.E.64.STRONG.GPU R24, desc[UR6][R2.64+-0x600] ;  /* 0xfffa000602187981 */ /* 0x000eaa000c1efb00 */
[----:B---3--:R-:W-:Y:S02]  /*02d0*/  DADD R26, R22, R26 ;  /* 0x00000000161a7229 */ /* 0x008fe4000000001a */
[----:B------:R-:W3:Y:S06]  /*02e0*/  LDG.E.64.STRONG.GPU R22, desc[UR6][R2.64+-0x500] ;  /* 0xfffb000602167981 */ /* 0x000eec000c1efb00 */
[----:B----4-:R-:W-:Y:S01]  /*02f0*/  DADD R26, R26, R18 ;  /* 0x000000001a1a7229 */ /* 0x010fe20000000012 */
[----:B------:R-:W4:Y:S07]  /*0300*/  LDG.E.64.STRONG.GPU R18, desc[UR6][R2.64+-0x400] ;  /* 0xfffc000602127981 */ /* 0x000f2e000c1efb00 */
[----:B-----5:R-:W-:Y:S01]  /*0310*/  DADD R26, R26, R4 ;  /* 0x000000001a1a7229 */ /* 0x020fe20000000004 */
[----:B------:R-:W5:Y:S07]  /*0320*/  LDG.E.64.STRONG.GPU R4, desc[UR6][R2.64+-0x300] ;  /* 0xfffd000602047981 */ /* 0x000f6e000c1efb00 */
[----:B------:R-:W-:Y:S01]  /*0330*/  DADD R26, R26, R16 ;  /* 0x000000001a1a7229 */ /* 0x000fe20000000010 */
        /* <DEDUP_REMOVED lines=11> */
[----:B--2---:R-:W-:Y:S01]  /*03f0*/  DADD R26, R26, R24 ;  /* 0x000000001a1a7229 */ /* 0x004fe20000000018 */
[----:B------:R-:W2:Y:S07]  /*0400*/  LDG.E.64.STRONG.GPU R24, desc[UR6][R2.64+0x400] ;  /* 0x0004000602187981 */ /* 0x000eae000c1efb00 */
[----:B---3--:R-:W-:Y:S01]  /*0410*/  DADD R26, R26, R22 ;  /* 0x000000001a1a7229 */ /* 0x008fe20000000016 */
[----:B------:R-:W3:Y:S07]  /*0420*/  LDG.E.64.STRONG.GPU R22, desc[UR6][R2.64+0x500] ;  /* 0x0005000602167981 */ /* 0x000eee000c1efb00 */
        /* <DEDUP_REMOVED lines=19> */
[----:B------:R0:W3:Y:S01]  /*0560*/  LDG.E.64.STRONG.GPU R22, desc[UR6][R2.64+0xf00] ;  /* 0x000f000602167981 */ /* 0x0000e2000c1efb00 */
[----:B------:R-:W-:-:S04]  /*0570*/  UIADD3 UR4, UPT, UPT, UR4, 0x20, URZ ;  /* 0x0000002004047890 */ /* 0x000fc8000fffe0ff */
[----:B------:R-:W-:Y:S02]  /*0580*/  UISETP.NE.AND UP0, UPT, UR4, 0x800, UPT ;  /* 0x000008000400788c */ /* 0x000fe4000bf05270 */
[----:B----4-:R-:W-:Y:S01]  /*0590*/  DADD R18, R26, R18 ;  /* 0x000000001a127229 */ /* 0x010fe20000000012 */
[----:B0-----:R-:W-:-:S07]  /*05a0*/  IADD3 R2, P0, PT, R2, 0x2000, RZ ;  /* 0x0000200002027810 */ /* 0x001fce0007f1e0ff */
[----:B-----5:R-:W-:Y:S01]  /*05b0*/  DADD R4, R18, R4 ;  /* 0x0000000012047229 */ /* 0x020fe20000000004 */
[----:B------:R-:W-:-:S07]  /*05c0*/  IADD3.X R3, PT, PT, RZ, R3, RZ, P0, !PT ;  /* 0x00000003ff037210 */ /* 0x000fce00007fe4ff */
[----:B------:R-:W-:-:S08]  /*05d0*/  DADD R4, R4, R16 ;  /* 0x0000000004047229 */ /* 0x000fd00000000010 */
[----:B------:R-:W-:-:S08]  /*05e0*/  DADD R4, R4, R14 ;  /* 0x0000000004047229 */ /* 0x000fd0000000000e */
[----:B------:R-:W-:-:S08]  /*05f0*/  DADD R4, R4, R12 ;  /* 0x0000000004047229 */ /* 0x000fd0000000000c */
[----:B------:R-:W-:-:S08]  /*0600*/  DADD R4, R4, R10 ;  /* 0x0000000004047229 */ /* 0x000fd0000000000a */
[----:B------:R-:W-:-:S08]  /*0610*/  DADD R4, R4, R8 ;  /* 0x0000000004047229 */ /* 0x000fd00000000008 */
[----:B------:R-:W-:-:S08]  /*0620*/  DADD R4, R4, R6 ;  /* 0x0000000004047229 */ /* 0x000fd00000000006 */
[----:B--2---:R-:W-:-:S08]  /*0630*/  DADD R4, R4, R24 ;  /* 0x0000000004047229 */ /* 0x004fd00000000018 */
[----:B---3--:R-:W-:Y:S01]  /*0640*/  DADD R22, R4, R22 ;  /* 0x0000000004167229 */ /* 0x008fe20000000016 */
[----:B------:R-:W-:Y:S10]  /*0650*/  BRA.U UP0, `(.L_x_3) ;  /* 0xfffffff900ec7547 */ /* 0x000ff4000b83ffff */
[----:B------:R-:W-:Y:S01]  /*0660*/  BAR.SYNC.DEFER_BLOCKING 0x0 ;  /* 0x0000000000007b1d */ /* 0x000fe20000010000 */
[----:B------:R-:W-:-:S07]  /*0670*/  CS2R.32 R11, SR_CLOCKLO ;  /* 0x00000000000b7805 */ /* 0x000fce0000005000 */
[----:B------:R-:W0:Y:S01]  /*0680*/  LDC.64 R2, c[0x0][0x380] ;  /* 0x0000e000ff027b82 */ /* 0x000e220000000a00 */
[----:B------:R-:W-:-:S06]  /*0690*/  USHF.L.U32 UR4, UR5, 0xa, URZ ;  /* 0x0000000a05047899 */ /* 0x000fcc00080006ff */
[----:B------:R-:W-:Y:S01]  /*06a0*/  LOP3.LUT R9, R0, UR4, RZ, 0xfc, !PT ;  /* 0x0000000400097c12 */ /* 0x000fe2000f8efcff */
[----:B------:R-:W1:Y:S08]  /*06b0*/  LDC.64 R4, c[0x0][0x388] ;  /* 0x0000e200ff047b82 */ /* 0x000e700000000a00 */
[----:B------:R-:W2:Y:S01]  /*06c0*/  LDC.64 R6, c[0x0][0x390] ;  /* 0x0000e400ff067b82 */ /* 0x000ea20000000a00 */
[----:B0-----:R-:W-:-:S05]  /*06d0*/  IMAD.WIDE.U32 R2, R9, 0x4, R2 ;  /* 0x0000000409027825 */ /* 0x001fca00078e0002 */
[----:B------:R-:W-:Y:S01]  /*06e0*/  STG.E desc[UR6][R2.64], R20 ;  /* 0x0000001402007986 */ /* 0x000fe2000c101906 */
[----:B-1----:R-:W-:-:S05]  /*06f0*/  IMAD.WIDE.U32 R4, R9, 0x4, R4 ;  /* 0x0000000409047825 */ /* 0x002fca00078e0004 */
[----:B------:R-:W-:Y:S01]  /*0700*/  STG.E desc[UR6][R4.64], R11 ;  /* 0x0000000b04007986 */ /* 0x000fe2000c101906 */
[----:B--2---:R-:W-:-:S05]  /*0710*/  IMAD.WIDE.U32 R6, R9, 0x8, R6 ;  /* 0x0000000809067825 */ /* 0x004fca00078e0006 */
[----:B------:R-:W-:Y:S01]  /*0720*/  STG.E.64 desc[UR6][R6.64], R22 ;  /* 0x0000001606007986 */ /* 0x000fe2000c101b06 */
[----:B------:R-:W-:Y:S05]  /*0730*/  EXIT ;  /* 0x000000000000794d */ /* 0x000fea0003800000 */
.L_x_4:
[----:B------:R-:W-:-:S00]  /*0740*/  BRA `(.L_x_4) ;  /* 0xfffffffc00fc7947 */ /* 0x000fc0000383ffff */
[----:B------:R-:W-:-:S00]  /*0750*/  NOP ;  /* 0x0000000000007918 */ /* 0x000fc00000000000 */
        /* <DEDUP_REMOVED lines=10> */
.L_x_5:


//--------------------- .nv.shared.reserved.0     --------------------------
	.section	.nv.shared.reserved.0,"aw",@nobits
	.weak		__nv_reservedSMEM_offset_0_alias
	.size		__nv_reservedSMEM_offset_0_alias, 0, 64
	.other		__nv_reservedSMEM_offset_0_alias,@"STO_CUDA_RESERVED_SHARED STV_DEFAULT"
__nv_reservedSMEM_offset_0_alias:
	.zero		0
	.zero		64


//--------------------- .nv.constant0._Z5l2_bwPjS_PdS0_ --------------------------
	.section	.nv.constant0._Z5l2_bwPjS_PdS0_,"a",@progbits
	.sectionflags	@""
	.align	4
.nv.constant0._Z5l2_bwPjS_PdS0_:
	.zero		928


//--------------------- SYMBOLS --------------------------

	.type		.nv.reservedSmem.offset0,@object
	.size		.nv.reservedSmem.offset0,0x4
